	.headerflags	@"EF_CUDA_TEXMODE_UNIFIED EF_CUDA_64BIT_ADDRESS EF_CUDA_ACCELERATORS EF_CUDA_SM90 EF_CUDA_VIRTUAL_SM(EF_CUDA_SM90)"
	.elftype	@"ET_EXEC"


//--------------------- .nv.info                  --------------------------
	.section	.nv.info,"",@"SHT_CUDA_INFO"
	.align	4


	//----- nvinfo : EIATTR_REGCOUNT
	.align		4
        /*0000*/ 	.byte	0x04, 0x2f
        /*0002*/ 	.short	(.L_3 - .L_2)
	.align		4
.L_2:
        /*0004*/ 	.word	index@(triton_poi_fused__native_batch_norm_legit_no_training_convolution_sigmoid_25)
        /*0008*/ 	.word	0x00000013


	//----- nvinfo : EIATTR_MIN_STACK_SIZE
	.align		4
.L_3:
        /*000c*/ 	.byte	0x04, 0x12
        /*000e*/ 	.short	(.L_5 - .L_4)
	.align		4
.L_4:
        /*0010*/ 	.word	index@(triton_poi_fused__native_batch_norm_legit_no_training_convolution_sigmoid_25)
        /*0014*/ 	.word	0x00000000


	//----- nvinfo : EIATTR_FRAME_SIZE
	.align		4
.L_5:
        /*0018*/ 	.byte	0x04, 0x11
        /*001a*/ 	.short	(.L_7 - .L_6)
	.align		4
.L_6:
        /*001c*/ 	.word	index@(triton_poi_fused__native_batch_norm_legit_no_training_convolution_sigmoid_25)
        /*0020*/ 	.word	0x00000000


	//----- nvinfo : EIATTR_MIN_STACK_SIZE
	.align		4
.L_7:
        /*0024*/ 	.byte	0x04, 0x12
        /*0026*/ 	.short	(.L_9 - .L_8)
	.align		4
.L_8:
        /*0028*/ 	.word	index@(triton_poi_fused__native_batch_norm_legit_no_training_convolution_sigmoid_25)
        /*002c*/ 	.word	0x00000000
.L_9:


//--------------------- .nv.info.triton_poi_fused__native_batch_norm_legit_no_training_convolution_sigmoid_25 --------------------------
	.section	.nv.info.triton_poi_fused__native_batch_norm_legit_no_training_convolution_sigmoid_25,"",@"SHT_CUDA_INFO"
	.sectionflags	@""
	.align	4


	//----- nvinfo : EIATTR_CUDA_API_VERSION
	.align		4
        /*0000*/ 	.byte	0x04, 0x37
        /*0002*/ 	.short	(.L_11 - .L_10)
.L_10:
        /*0004*/ 	.word	0x0000007c


	//----- nvinfo : EIATTR_KPARAM_INFO
	.align		4
.L_11:
        /*0008*/ 	.byte	0x04, 0x17
        /*000a*/ 	.short	(.L_13 - .L_12)
.L_12:
        /*000c*/ 	.word	0x00000000
        /*0010*/ 	.short	0x0007
        /*0012*/ 	.short	0x0038
        /*0014*/ 	.byte	0x00, 0xf0, 0x11, 0x00


	//----- nvinfo : EIATTR_KPARAM_INFO
	.align		4
.L_13:
        /*0018*/ 	.byte	0x04, 0x17
        /*001a*/ 	.short	(.L_15 - .L_14)
.L_14:
        /*001c*/ 	.word	0x00000000
        /*0020*/ 	.short	0x0006
        /*0022*/ 	.short	0x0030
        /*0024*/ 	.byte	0x00, 0xf4, 0x21, 0x00


	//----- nvinfo : EIATTR_KPARAM_INFO
	.align		4
.L_15:
        /*0028*/ 	.byte	0x04, 0x17
        /*002a*/ 	.short	(.L_17 - .L_16)
.L_16:
        /*002c*/ 	.word	0x00000000
        /*0030*/ 	.short	0x0005
        /*0032*/ 	.short	0x0028
        /*0034*/ 	.byte	0x00, 0xf4, 0x21, 0x00


	//----- nvinfo : EIATTR_KPARAM_INFO
	.align		4
.L_17:
        /*0038*/ 	.byte	0x04, 0x17
        /*003a*/ 	.short	(.L_19 - .L_18)
.L_18:
        /*003c*/ 	.word	0x00000000
        /*0040*/ 	.short	0x0004
        /*0042*/ 	.short	0x0020
        /*0044*/ 	.byte	0x00, 0xf4, 0x21, 0x00


	//----- nvinfo : EIATTR_KPARAM_INFO
	.align		4
.L_19:
        /*0048*/ 	.byte	0x04, 0x17
        /*004a*/ 	.short	(.L_21 - .L_20)
.L_20:
        /*004c*/ 	.word	0x00000000
        /*0050*/ 	.short	0x0003
        /*0052*/ 	.short	0x0018
        /*0054*/ 	.byte	0x00, 0xf4, 0x21, 0x00


	//----- nvinfo : EIATTR_KPARAM_INFO
	.align		4
.L_21:
        /*0058*/ 	.byte	0x04, 0x17
        /*005a*/ 	.short	(.L_23 - .L_22)
.L_22:
        /*005c*/ 	.word	0x00000000
        /*0060*/ 	.short	0x0002
        /*0062*/ 	.short	0x0010
        /*0064*/ 	.byte	0x00, 0xf4, 0x21, 0x00


	//----- nvinfo : EIATTR_KPARAM_INFO
	.align		4
.L_23:
        /*0068*/ 	.byte	0x04, 0x17
        /*006a*/ 	.short	(.L_25 - .L_24)
.L_24:
        /*006c*/ 	.word	0x00000000
        /*0070*/ 	.short	0x0001
        /*0072*/ 	.short	0x0008
        /*0074*/ 	.byte	0x00, 0xf4, 0x21, 0x00


	//----- nvinfo : EIATTR_KPARAM_INFO
	.align		4
.L_25:
        /*0078*/ 	.byte	0x04, 0x17
        /*007a*/ 	.short	(.L_27 - .L_26)
.L_26:
        /*007c*/ 	.word	0x00000000
        /*0080*/ 	.short	0x0000
        /*0082*/ 	.short	0x0000
        /*0084*/ 	.byte	0x00, 0xf4, 0x21, 0x00


	//----- nvinfo : EIATTR_SPARSE_MMA_MASK
	.align		4
.L_27:
        /*0088*/ 	.byte	0x03, 0x50
        /*008a*/ 	.short	0x0000


	//----- nvinfo : EIATTR_MAXREG_COUNT
	.align		4
        /*008c*/ 	.byte	0x03, 0x1b
        /*008e*/ 	.short	0x00ff


	//----- nvinfo : EIATTR_EXIT_INSTR_OFFSETS
	.align		4
        /*0090*/ 	.byte	0x04, 0x1c
        /*0092*/ 	.short	(.L_29 - .L_28)


	//   ....[0]....
.L_28:
        /*0094*/ 	.word	0x00000320


	//----- nvinfo : EIATTR_REQNTID
	.align		4
.L_29:
        /*0098*/ 	.byte	0x04, 0x10
        /*009a*/ 	.short	(.L_31 - .L_30)
.L_30:
        /*009c*/ 	.word	0x00000080
        /*00a0*/ 	.word	0x00000001
        /*00a4*/ 	.word	0x00000001


	//----- nvinfo : EIATTR_CBANK_PARAM_SIZE
	.align		4
.L_31:
        /*00a8*/ 	.byte	0x03, 0x19
        /*00aa*/ 	.short	0x003c


	//----- nvinfo : EIATTR_PARAM_CBANK
	.align		4
        /*00ac*/ 	.byte	0x04, 0x0a
        /*00ae*/ 	.short	(.L_33 - .L_32)
	.align		4
.L_32:
        /*00b0*/ 	.word	index@(.nv.constant0.triton_poi_fused__native_batch_norm_legit_no_training_convolution_sigmoid_25)
        /*00b4*/ 	.short	0x0210
        /*00b6*/ 	.short	0x003c


	//----- nvinfo : EIATTR_SW_WAR
	.align		4
.L_33:
        /*00b8*/ 	.byte	0x04, 0x36
        /*00ba*/ 	.short	(.L_35 - .L_34)
.L_34:
        /*00bc*/ 	.word	0x00000008
.L_35:


//--------------------- .nv.callgraph             --------------------------
	.section	.nv.callgraph,"",@"SHT_CUDA_CALLGRAPH"
	.align	4
	.sectionentsize	8
	.align		4
        /*0000*/ 	.word	0x00000000
	.align		4
        /*0004*/ 	.word	0xffffffff
	.align		4
        /*0008*/ 	.word	0x00000000
	.align		4
        /*000c*/ 	.word	0xfffffffe
	.align		4
        /*0010*/ 	.word	0x00000000
	.align		4
        /*0014*/ 	.word	0xfffffffd
	.align		4
        /*0018*/ 	.word	0x00000000
	.align		4
        /*001c*/ 	.word	0xfffffffc


//--------------------- .nv.constant4             --------------------------
	.section	.nv.constant4,"a",@progbits
	.align	8
	.align		8
.nv.constant4:
        /*0000*/ 	.dword	_$_str
	.align		8
        /*0008*/ 	.dword	_$_str_$_2


//--------------------- .text.triton_poi_fused__native_batch_norm_legit_no_training_convolution_sigmoid_25 --------------------------
	.section	.text.triton_poi_fused__native_batch_norm_legit_no_training_convolution_sigmoid_25,"ax",@progbits
	.align	128
        .global         triton_poi_fused__native_batch_norm_legit_no_training_convolution_sigmoid_25
        .type           triton_poi_fused__native_batch_norm_legit_no_training_convolution_sigmoid_25,@function
        .size           triton_poi_fused__native_batch_norm_legit_no_training_convolution_sigmoid_25,(.L_x_1 - triton_poi_fused__native_batch_norm_legit_no_training_convolution_sigmoid_25)
        .other          triton_poi_fused__native_batch_norm_legit_no_training_convolution_sigmoid_25,@"STO_CUDA_ENTRY STV_DEFAULT"
triton_poi_fused__native_batch_norm_legit_no_training_convolution_sigmoid_25:
.text.triton_poi_fused__native_batch_norm_legit_no_training_convolution_sigmoid_25:
[----:B------:R-:W-:Y:S08]  /*0000*/  LDC R1, c[0x0][0x28] ;  /* 0x00000a00ff017b82 */ /* 0x000ff00000000800 */
[----:B------:R-:W1:Y:S01]  /*0010*/  LDC.64 R8, c[0x0][0x228] ;  /* 0x00008a00ff087b82 */ /* 0x000e620000000a00 */
[----:B------:R-:W-:Y:S01]  /*0020*/  ULDC.64 UR4, c[0x0][0x208] ;  /* 0x0000820000047ab9 */ /* 0x000fe20000000a00 */
[----:B------:R-:W2:Y:S01]  /*0030*/  S2R R0, SR_TID.X ;  /* 0x0000000000007919 */ /* 0x000ea20000002100 */
[----:B------:R-:W3:Y:S05]  /*0040*/  S2R R15, SR_CTAID.X ;  /* 0x00000000000f7919 */ /* 0x000eea0000002500 */
[----:B------:R-:W4:Y:S01]  /*0050*/  LDC.64 R2, c[0x0][0x210] ;  /* 0x00008400ff027b82 */ /* 0x000f220000000a00 */
[----:B-1----:R-:W5:Y:S07]  /*0060*/  LDG.E R9, desc[UR4][R8.64] ;  /* 0x0000000408097981 */ /* 0x002f6e000c1e1900 */
[----:B------:R-:W1:Y:S08]  /*0070*/  LDC.64 R4, c[0x0][0x218] ;  /* 0x00008600ff047b82 */ /* 0x000e700000000a00 */
[----:B------:R-:W1:Y:S01]  /*0080*/  LDC.64 R6, c[0x0][0x220] ;  /* 0x00008800ff067b82 */ /* 0x000e620000000a00 */
[----:B--2---:R-:W-:-:S04]  /*0090*/  LOP3.LUT R0, R0, 0x7f, RZ, 0xc0, !PT ;  /* 0x0000007f00007812 */ /* 0x004fc800078ec0ff */
[----:B---3--:R-:W-:-:S03]  /*00a0*/  LEA R0, R15, R0, 0x7 ;  /* 0x000000000f007211 */ /* 0x008fc600078e38ff */
[----:B------:R-:W2:Y:S02]  /*00b0*/  LDC.64 R10, c[0x0][0x230] ;  /* 0x00008c00ff0a7b82 */ /* 0x000ea40000000a00 */
[----:B----4-:R-:W-:-:S05]  /*00c0*/  IMAD.WIDE R2, R0, 0x4, R2 ;  /* 0x0000000400027825 */ /* 0x010fca00078e0202 */
[----:B------:R-:W3:Y:S01]  /*00d0*/  LDG.E R8, desc[UR4][R2.64] ;  /* 0x0000000402087981 */ /* 0x000ee2000c1e1900 */
[----:B------:R-:W4:Y:S03]  /*00e0*/  LDC.64 R12, c[0x0][0x238] ;  /* 0x00008e00ff0c7b82 */ /* 0x000f260000000a00 */
[----:B01----:R-:W3:Y:S04]  /*00f0*/  LDG.E R5, desc[UR4][R4.64] ;  /* 0x0000000404057981 */ /* 0x003ee8000c1e1900 */
[----:B------:R3:W3:Y:S04]  /*0100*/  LDG.E R6, desc[UR4][R6.64] ;  /* 0x0000000406067981 */ /* 0x0006e8000c1e1900 */
[----:B--2---:R-:W2:Y:S04]  /*0110*/  LDG.E R10, desc[UR4][R10.64] ;  /* 0x000000040a0a7981 */ /* 0x004ea8000c1e1900 */
[----:B----4-:R-:W2:Y:S01]  /*0120*/  LDG.E R13, desc[UR4][R12.64] ;  /* 0x000000040c0d7981 */ /* 0x010ea2000c1e1900 */
[----:B------:R-:W-:Y:S01]  /*0130*/  HFMA2.MMA R16, -RZ, RZ, 1.625, 0 ;  /* 0x3e800000ff107435 */ /* 0x000fe200000001ff */
[----:B-----5:R-:W-:-:S04]  /*0140*/  FADD R9, R9, 9.9999997473787516356e-06 ;  /* 0x3727c5ac09097421 */ /* 0x020fc80000000000 */
[----:B------:R-:W0:Y:S02]  /*0150*/  MUFU.SQRT R14, R9 ;  /* 0x00000009000e7308 */ /* 0x000e240000002000 */
[C---:B0-----:R-:W-:Y:S02]  /*0160*/  FSETP.GT.AND P0, PT, R14.reuse, 8.50705917302346158658e+37, PT ;  /* 0x7e8000000e00780b */ /* 0x041fe40003f04000 */
[----:B------:R-:W-:-:S11]  /*0170*/  FSETP.GEU.AND P1, PT, R14, 1.175494350822287508e-38, PT ;  /* 0x008000000e00780b */ /* 0x000fd60003f2e000 */
[----:B------:R-:W-:-:S04]  /*0180*/  @P0 FMUL R14, R14, 0.25 ;  /* 0x3e8000000e0e0820 */ /* 0x000fc80000400000 */
[----:B------:R-:W-:-:S06]  /*0190*/  @!P1 FMUL R14, R14, 16777216 ;  /* 0x4b8000000e0e9820 */ /* 0x000fcc0000400000 */
[----:B------:R-:W0:Y:S01]  /*01a0*/  MUFU.RCP R14, R14 ;  /* 0x0000000e000e7308 */ /* 0x000e220000001000 */
[----:B------:R-:W-:Y:S01]  /*01b0*/  FSEL R15, R16, 1, P0 ;  /* 0x3f800000100f7808 */ /* 0x000fe20000000000 */
[----:B---3--:R-:W-:-:S04]  /*01c0*/  FADD R7, R8, R5 ;  /* 0x0000000508077221 */ /* 0x008fc80000000000 */
[----:B------:R-:W-:Y:S01]  /*01d0*/  @!P1 FMUL R15, R15, 16777216 ;  /* 0x4b8000000f0f9820 */ /* 0x000fe20000400000 */
[----:B------:R-:W-:-:S03]  /*01e0*/  FADD R6, -R6, R7 ;  /* 0x0000000706067221 */ /* 0x000fc60000000100 */
[----:B0-----:R-:W-:-:S04]  /*01f0*/  FMUL R15, R14, R15 ;  /* 0x0000000f0e0f7220 */ /* 0x001fc80000400000 */
[----:B------:R-:W-:-:S04]  /*0200*/  FMUL R6, R6, R15 ;  /* 0x0000000f06067220 */ /* 0x000fc80000400000 */
[----:B--2---:R-:W-:-:S04]  /*0210*/  FFMA R6, R10, R6, R13 ;  /* 0x000000060a067223 */ /* 0x004fc8000000000d */
[----:B------:R-:W-:-:S04]  /*0220*/  FADD R6, RZ, -R6 ;  /* 0x80000006ff067221 */ /* 0x000fc80000000000 */
[----:B------:R-:W-:-:S05]  /*0230*/  FMUL R6, R6, 1.4426950216293334961 ;  /* 0x3fb8aa3b06067820 */ /* 0x000fca0000400000 */
[----:B------:R-:W-:-:S13]  /*0240*/  FSETP.GEU.AND P0, PT, R6, -126, PT ;  /* 0xc2fc00000600780b */ /* 0x000fda0003f0e000 */
[----:B------:R-:W-:-:S04]  /*0250*/  @!P0 FMUL R6, R6, 0.5 ;  /* 0x3f00000006068820 */ /* 0x000fc80000400000 */
[----:B------:R-:W0:Y:S02]  /*0260*/  MUFU.EX2 R4, R6 ;  /* 0x0000000600047308 */ /* 0x000e240000000800 */
[----:B0-----:R-:W-:-:S04]  /*0270*/  @!P0 FMUL R4, R4, R4 ;  /* 0x0000000404048220 */ /* 0x001fc80000400000 */
[----:B------:R-:W-:Y:S02]  /*0280*/  FADD R8, R4, 1 ;  /* 0x3f80000004087421 */ /* 0x000fe40000000000 */
[----:B------:R-:W0:Y:S03]  /*0290*/  LDC.64 R4, c[0x0][0x240] ;  /* 0x00009000ff047b82 */ /* 0x000e260000000a00 */
[----:B------:R-:W-:-:S13]  /*02a0*/  FSETP.GT.AND P0, PT, R8, 8.50705917302346158658e+37, PT ;  /* 0x7e8000000800780b */ /* 0x000fda0003f04000 */
[----:B------:R-:W-:-:S06]  /*02b0*/  @P0 FMUL R8, R8, 0.25 ;  /* 0x3e80000008080820 */ /* 0x000fcc0000400000 */
[----:B------:R-:W1:Y:S01]  /*02c0*/  MUFU.RCP R8, R8 ;  /* 0x0000000800087308 */ /* 0x000e620000001000 */
[----:B------:R-:W-:Y:S01]  /*02d0*/  FSEL R9, R16, 1, P0 ;  /* 0x3f80000010097808 */ /* 0x000fe20000000000 */
[----:B0-----:R-:W-:Y:S01]  /*02e0*/  IMAD.WIDE R4, R0, 0x4, R4 ;  /* 0x0000000400047825 */ /* 0x001fe200078e0204 */
[----:B------:R-:W-:Y:S03]  /*02f0*/  STG.E desc[UR4][R2.64], R7 ;  /* 0x0000000702007986 */ /* 0x000fe6000c101904 */
[----:B-1----:R-:W-:-:S05]  /*0300*/  FMUL R9, R8, R9 ;  /* 0x0000000908097220 */ /* 0x002fca0000400000 */
[----:B------:R-:W-:Y:S01]  /*0310*/  STG.E desc[UR4][R4.64], R9 ;  /* 0x0000000904007986 */ /* 0x000fe2000c101904 */
[----:B------:R-:W-:Y:S05]  /*0320*/  EXIT ;  /* 0x000000000000794d */ /* 0x000fea0003800000 */
.L_x_0:
[----:B------:R-:W-:-:S00]  /*0330*/  BRA `(.L_x_0) ;  /* 0xfffffffc00fc7947 */ /* 0x000fc0000383ffff */
[----:B------:R-:W-:-:S00]  /*0340*/  NOP ;  /* 0x0000000000007918 */ /* 0x000fc00000000000 */
        /* <DEDUP_REMOVED lines=11> */
.L_x_1:


//--------------------- .nv.global.init           --------------------------
	.section	.nv.global.init,"aw",@progbits
.nv.global.init:
	.type		_$_str,@object
	.size		_$_str,(_$_str_$_2 - _$_str)
_$_str:
        /*0000*/ 	.byte	0x5f, 0x5f, 0x43, 0x55, 0x44, 0x41, 0x5f, 0x46, 0x54, 0x5a, 0x00
	.type		_$_str_$_2,@object
	.size		_$_str_$_2,(.L_1 - _$_str_$_2)
_$_str_$_2:
        /*000b*/ 	.byte	0x5f, 0x5f, 0x43, 0x55, 0x44, 0x41, 0x5f, 0x50, 0x52, 0x45, 0x43, 0x5f, 0x53, 0x51, 0x52, 0x54
        /*001b*/ 	.byte	0x00
.L_1:


//--------------------- .nv.constant0.triton_poi_fused__native_batch_norm_legit_no_training_convolution_sigmoid_25 --------------------------
	.section	.nv.constant0.triton_poi_fused__native_batch_norm_legit_no_training_convolution_sigmoid_25,"a",@progbits
	.sectionflags	@""
	.align	4
.nv.constant0.triton_poi_fused__native_batch_norm_legit_no_training_convolution_sigmoid_25:
	.zero		588
